	.headerflags	@"EF_CUDA_TEXMODE_UNIFIED EF_CUDA_64BIT_ADDRESS EF_CUDA_ACCELERATORS EF_CUDA_SM90 EF_CUDA_VIRTUAL_SM(EF_CUDA_SM90)"
	.elftype	@"ET_EXEC"


//--------------------- .nv.info                  --------------------------
	.section	.nv.info,"",@"SHT_CUDA_INFO"
	.align	4


	//----- nvinfo : EIATTR_REGCOUNT
	.align		4
        /*0000*/ 	.byte	0x04, 0x2f
        /*0002*/ 	.short	(.L_3 - .L_2)
	.align		4
.L_2:
        /*0004*/ 	.word	index@(triton_poi_fused_add_cat_4)
        /*0008*/ 	.word	0x0000001c


	//----- nvinfo : EIATTR_MIN_STACK_SIZE
	.align		4
.L_3:
        /*000c*/ 	.byte	0x04, 0x12
        /*000e*/ 	.short	(.L_5 - .L_4)
	.align		4
.L_4:
        /*0010*/ 	.word	index@(triton_poi_fused_add_cat_4)
        /*0014*/ 	.word	0x00000000


	//----- nvinfo : EIATTR_FRAME_SIZE
	.align		4
.L_5:
        /*0018*/ 	.byte	0x04, 0x11
        /*001a*/ 	.short	(.L_7 - .L_6)
	.align		4
.L_6:
        /*001c*/ 	.word	index@(triton_poi_fused_add_cat_4)
        /*0020*/ 	.word	0x00000000


	//----- nvinfo : EIATTR_MIN_STACK_SIZE
	.align		4
.L_7:
        /*0024*/ 	.byte	0x04, 0x12
        /*0026*/ 	.short	(.L_9 - .L_8)
	.align		4
.L_8:
        /*0028*/ 	.word	index@(triton_poi_fused_add_cat_4)
        /*002c*/ 	.word	0x00000000
.L_9:


//--------------------- .nv.info.triton_poi_fused_add_cat_4 --------------------------
	.section	.nv.info.triton_poi_fused_add_cat_4,"",@"SHT_CUDA_INFO"
	.sectionflags	@""
	.align	4


	//----- nvinfo : EIATTR_CUDA_API_VERSION
	.align		4
        /*0000*/ 	.byte	0x04, 0x37
        /*0002*/ 	.short	(.L_11 - .L_10)
.L_10:
        /*0004*/ 	.word	0x0000007c


	//----- nvinfo : EIATTR_KPARAM_INFO
	.align		4
.L_11:
        /*0008*/ 	.byte	0x04, 0x17
        /*000a*/ 	.short	(.L_13 - .L_12)
.L_12:
        /*000c*/ 	.word	0x00000000
        /*0010*/ 	.short	0x0008
        /*0012*/ 	.short	0x0040
        /*0014*/ 	.byte	0x00, 0xf0, 0x11, 0x00


	//----- nvinfo : EIATTR_KPARAM_INFO
	.align		4
.L_13:
        /*0018*/ 	.byte	0x04, 0x17
        /*001a*/ 	.short	(.L_15 - .L_14)
.L_14:
        /*001c*/ 	.word	0x00000000
        /*0020*/ 	.short	0x0007
        /*0022*/ 	.short	0x0038
        /*0024*/ 	.byte	0x00, 0xf4, 0x21, 0x00


	//----- nvinfo : EIATTR_KPARAM_INFO
	.align		4
.L_15:
        /*0028*/ 	.byte	0x04, 0x17
        /*002a*/ 	.short	(.L_17 - .L_16)
.L_16:
        /*002c*/ 	.word	0x00000000
        /*0030*/ 	.short	0x0006
        /*0032*/ 	.short	0x0030
        /*0034*/ 	.byte	0x00, 0xf4, 0x21, 0x00


	//----- nvinfo : EIATTR_KPARAM_INFO
	.align		4
.L_17:
        /*0038*/ 	.byte	0x04, 0x17
        /*003a*/ 	.short	(.L_19 - .L_18)
.L_18:
        /*003c*/ 	.word	0x00000000
        /*0040*/ 	.short	0x0005
        /*0042*/ 	.short	0x0028
        /*0044*/ 	.byte	0x00, 0xf4, 0x21, 0x00


	//----- nvinfo : EIATTR_KPARAM_INFO
	.align		4
.L_19:
        /*0048*/ 	.byte	0x04, 0x17
        /*004a*/ 	.short	(.L_21 - .L_20)
.L_20:
        /*004c*/ 	.word	0x00000000
        /*0050*/ 	.short	0x0004
        /*0052*/ 	.short	0x0020
        /*0054*/ 	.byte	0x00, 0xf4, 0x21, 0x00


	//----- nvinfo : EIATTR_KPARAM_INFO
	.align		4
.L_21:
        /*0058*/ 	.byte	0x04, 0x17
        /*005a*/ 	.short	(.L_23 - .L_22)
.L_22:
        /*005c*/ 	.word	0x00000000
        /*0060*/ 	.short	0x0003
        /*0062*/ 	.short	0x0018
        /*0064*/ 	.byte	0x00, 0xf4, 0x21, 0x00


	//----- nvinfo : EIATTR_KPARAM_INFO
	.align		4
.L_23:
        /*0068*/ 	.byte	0x04, 0x17
        /*006a*/ 	.short	(.L_25 - .L_24)
.L_24:
        /*006c*/ 	.word	0x00000000
        /*0070*/ 	.short	0x0002
        /*0072*/ 	.short	0x0010
        /*0074*/ 	.byte	0x00, 0xf4, 0x21, 0x00


	//----- nvinfo : EIATTR_KPARAM_INFO
	.align		4
.L_25:
        /*0078*/ 	.byte	0x04, 0x17
        /*007a*/ 	.short	(.L_27 - .L_26)
.L_26:
        /*007c*/ 	.word	0x00000000
        /*0080*/ 	.short	0x0001
        /*0082*/ 	.short	0x0008
        /*0084*/ 	.byte	0x00, 0xf4, 0x21, 0x00


	//----- nvinfo : EIATTR_KPARAM_INFO
	.align		4
.L_27:
        /*0088*/ 	.byte	0x04, 0x17
        /*008a*/ 	.short	(.L_29 - .L_28)
.L_28:
        /*008c*/ 	.word	0x00000000
        /*0090*/ 	.short	0x0000
        /*0092*/ 	.short	0x0000
        /*0094*/ 	.byte	0x00, 0xf4, 0x21, 0x00


	//----- nvinfo : EIATTR_SPARSE_MMA_MASK
	.align		4
.L_29:
        /*0098*/ 	.byte	0x03, 0x50
        /*009a*/ 	.short	0x0000


	//----- nvinfo : EIATTR_MAXREG_COUNT
	.align		4
        /*009c*/ 	.byte	0x03, 0x1b
        /*009e*/ 	.short	0x00ff


	//----- nvinfo : EIATTR_EXIT_INSTR_OFFSETS
	.align		4
        /*00a0*/ 	.byte	0x04, 0x1c
        /*00a2*/ 	.short	(.L_31 - .L_30)


	//   ....[0]....
.L_30:
        /*00a4*/ 	.word	0x00000680


	//   ....[1]....
        /*00a8*/ 	.word	0x000006a0


	//----- nvinfo : EIATTR_REQNTID
	.align		4
.L_31:
        /*00ac*/ 	.byte	0x04, 0x10
        /*00ae*/ 	.short	(.L_33 - .L_32)
.L_32:
        /*00b0*/ 	.word	0x00000080
        /*00b4*/ 	.word	0x00000001
        /*00b8*/ 	.word	0x00000001


	//----- nvinfo : EIATTR_CBANK_PARAM_SIZE
	.align		4
.L_33:
        /*00bc*/ 	.byte	0x03, 0x19
        /*00be*/ 	.short	0x0044


	//----- nvinfo : EIATTR_PARAM_CBANK
	.align		4
        /*00c0*/ 	.byte	0x04, 0x0a
        /*00c2*/ 	.short	(.L_35 - .L_34)
	.align		4
.L_34:
        /*00c4*/ 	.word	index@(.nv.constant0.triton_poi_fused_add_cat_4)
        /*00c8*/ 	.short	0x0210
        /*00ca*/ 	.short	0x0044


	//----- nvinfo : EIATTR_SW_WAR
	.align		4
.L_35:
        /*00cc*/ 	.byte	0x04, 0x36
        /*00ce*/ 	.short	(.L_37 - .L_36)
.L_36:
        /*00d0*/ 	.word	0x00000008
.L_37:


//--------------------- .nv.callgraph             --------------------------
	.section	.nv.callgraph,"",@"SHT_CUDA_CALLGRAPH"
	.align	4
	.sectionentsize	8
	.align		4
        /*0000*/ 	.word	0x00000000
	.align		4
        /*0004*/ 	.word	0xffffffff
	.align		4
        /*0008*/ 	.word	0x00000000
	.align		4
        /*000c*/ 	.word	0xfffffffe
	.align		4
        /*0010*/ 	.word	0x00000000
	.align		4
        /*0014*/ 	.word	0xfffffffd
	.align		4
        /*0018*/ 	.word	0x00000000
	.align		4
        /*001c*/ 	.word	0xfffffffc


//--------------------- .nv.constant4             --------------------------
	.section	.nv.constant4,"a",@progbits
	.align	8
	.align		8
.nv.constant4:
        /*0000*/ 	.dword	_$_str
	.align		8
        /*0008*/ 	.dword	_$_str_$_2


//--------------------- .text.triton_poi_fused_add_cat_4 --------------------------
	.section	.text.triton_poi_fused_add_cat_4,"ax",@progbits
	.align	128
        .global         triton_poi_fused_add_cat_4
        .type           triton_poi_fused_add_cat_4,@function
        .size           triton_poi_fused_add_cat_4,(.L_x_1 - triton_poi_fused_add_cat_4)
        .other          triton_poi_fused_add_cat_4,@"STO_CUDA_ENTRY STV_DEFAULT"
triton_poi_fused_add_cat_4:
.text.triton_poi_fused_add_cat_4:
[----:B------:R-:W0:Y:S01]  /*0000*/  LDC R1, c[0x0][0x28] ;  /* 0x00000a00ff017b82 */ /* 0x000e220000000800 */
[----:B------:R-:W1:Y:S07]  /*0010*/  S2R R0, SR_TID.X ;  /* 0x0000000000007919 */ /* 0x000e6e0000002100 */
[----:B------:R-:W2:Y:S01]  /*0020*/  LDC.64 R4, c[0x0][0x228] ;  /* 0x00008a00ff047b82 */ /* 0x000ea20000000a00 */
[----:B------:R-:W-:Y:S01]  /*0030*/  ULDC.64 UR4, c[0x0][0x208] ;  /* 0x0000820000047ab9 */ /* 0x000fe20000000a00 */
[----:B------:R-:W3:Y:S01]  /*0040*/  S2R R13, SR_CTAID.X ;  /* 0x00000000000d7919 */ /* 0x000ee20000002500 */
[----:B------:R-:W-:-:S05]  /*0050*/  HFMA2.MMA R12, -RZ, RZ, 0, 0 ;  /* 0x00000000ff0c7435 */ /* 0x000fca00000001ff */
[----:B------:R-:W4:Y:S08]  /*0060*/  LDC.64 R2, c[0x0][0x218] ;  /* 0x00008600ff027b82 */ /* 0x000f300000000a00 */
[----:B------:R-:W5:Y:S08]  /*0070*/  LDC.64 R18, c[0x0][0x220] ;  /* 0x00008800ff127b82 */ /* 0x000f700000000a00 */
[----:B------:R-:W4:Y:S01]  /*0080*/  LDC.64 R14, c[0x0][0x230] ;  /* 0x00008c00ff0e7b82 */ /* 0x000f220000000a00 */
[----:B-1----:R-:W-:-:S07]  /*0090*/  IMAD.SHL.U32 R0, R0, 0x2, RZ ;  /* 0x0000000200007824 */ /* 0x002fce00078e00ff */
[----:B------:R-:W1:Y:S01]  /*00a0*/  LDC.64 R10, c[0x0][0x210] ;  /* 0x00008400ff0a7b82 */ /* 0x000e620000000a00 */
[----:B------:R-:W-:-:S05]  /*00b0*/  LOP3.LUT R0, R0, 0xfe, RZ, 0xc0, !PT ;  /* 0x000000fe00007812 */ /* 0x000fca00078ec0ff */
[----:B---3--:R-:W-:-:S05]  /*00c0*/  IMAD R13, R13, 0x100, R0 ;  /* 0x000001000d0d7824 */ /* 0x008fca00078e0200 */
[----:B------:R-:W-:Y:S02]  /*00d0*/  SHF.R.S32.HI R6, RZ, 0x1f, R13 ;  /* 0x0000001fff067819 */ /* 0x000fe4000001140d */
[----:B------:R-:W-:Y:S02]  /*00e0*/  ISETP.GE.AND P0, PT, R13, 0x100, PT ;  /* 0x000001000d00780c */ /* 0x000fe40003f06270 */
[----:B------:R-:W-:-:S04]  /*00f0*/  LEA.HI R7, R6, R13, RZ, 0x4 ;  /* 0x0000000d06077211 */ /* 0x000fc800078f20ff */
[----:B------:R-:W-:-:S04]  /*0100*/  SHF.R.S32.HI R17, RZ, 0x4, R7 ;  /* 0x00000004ff117819 */ /* 0x000fc80000011407 */
[----:B------:R-:W-:-:S04]  /*0110*/  LEA.HI R0, R17, R17, RZ, 0x2 ;  /* 0x0000001111007211 */ /* 0x000fc800078f10ff */
[----:B------:R-:W-:-:S05]  /*0120*/  LOP3.LUT R0, R0, 0xfffffffc, RZ, 0xc0, !PT ;  /* 0xfffffffc00007812 */ /* 0x000fca00078ec0ff */
[----:B------:R-:W-:Y:S02]  /*0130*/  IMAD.IADD R17, R17, 0x1, -R0 ;  /* 0x0000000111117824 */ /* 0x000fe400078e0a00 */
[----:B------:R-:W-:Y:S02]  /*0140*/  IMAD.MOV.U32 R0, RZ, RZ, RZ ;  /* 0x000000ffff007224 */ /* 0x000fe400078e00ff */
[C---:B--2---:R-:W-:Y:S01]  /*0150*/  IMAD.WIDE R4, R17.reuse, 0x4, R4 ;  /* 0x0000000411047825 */ /* 0x044fe200078e0204 */
[----:B------:R-:W-:-:S13]  /*0160*/  ISETP.GT.AND P2, PT, R17, 0x1, !P0 ;  /* 0x000000011100780c */ /* 0x000fda0004744270 */
[----:B------:R-:W2:Y:S04]  /*0170*/  @P2 LDG.E.EL R0, desc[UR4][R4.64+-0x8] ;  /* 0xfffff80404002981 */ /* 0x000ea8000c2e1900 */
[----:B------:R3:W2:Y:S01]  /*0180*/  @P2 LDG.E.EL R12, desc[UR4][R4.64+-0x8] ;  /* 0xfffff804040c2981 */ /* 0x0006a2000c2e1900 */
[----:B------:R-:W-:Y:S02]  /*0190*/  LEA.HI R8, R6, R13, RZ, 0x6 ;  /* 0x0000000d06087211 */ /* 0x000fe400078f30ff */
[----:B------:R-:W-:Y:S02]  /*01a0*/  CS2R R20, SRZ ;  /* 0x0000000000147805 */ /* 0x000fe4000001ff00 */
[----:B------:R-:W-:Y:S01]  /*01b0*/  LOP3.LUT R6, R7, 0xfffffff0, RZ, 0xc0, !PT ;  /* 0xfffffff007067812 */ /* 0x000fe200078ec0ff */
[----:B-----5:R-:W-:Y:S01]  /*01c0*/  IMAD.WIDE R18, R17, 0x4, R18 ;  /* 0x0000000411127825 */ /* 0x020fe200078e0212 */
[----:B------:R-:W-:-:S02]  /*01d0*/  SHF.R.S32.HI R9, RZ, 0x6, R8 ;  /* 0x00000006ff097819 */ /* 0x000fc40000011408 */
[----:B------:R-:W-:Y:S01]  /*01e0*/  LOP3.LUT R8, R8, 0xffffffc0, RZ, 0xc0, !PT ;  /* 0xffffffc008087812 */ /* 0x000fe200078ec0ff */
[----:B------:R-:W-:Y:S01]  /*01f0*/  IMAD.IADD R6, R13, 0x1, -R6 ;  /* 0x000000010d067824 */ /* 0x000fe200078e0a06 */
[----:B------:R-:W-:Y:S02]  /*0200*/  ISETP.GE.AND P1, PT, R17, 0x2, PT ;  /* 0x000000021100780c */ /* 0x000fe40003f26270 */
[----:B---3--:R-:W-:Y:S02]  /*0210*/  CS2R R4, SRZ ;  /* 0x0000000000047805 */ /* 0x008fe4000001ff00 */
[----:B------:R-:W-:Y:S01]  /*0220*/  IADD3 R8, R13, -R8, RZ ;  /* 0x800000080d087210 */ /* 0x000fe20007ffe0ff */
[----:B------:R-:W-:Y:S01]  /*0230*/  IMAD R6, R9, 0x20, R6 ;  /* 0x0000002009067824 */ /* 0x000fe200078e0206 */
[----:B------:R-:W-:Y:S01]  /*0240*/  ISETP.LT.AND P3, PT, R13, 0x100, !P1 ;  /* 0x000001000d00780c */ /* 0x000fe20004f61270 */
[----:B------:R-:W3:Y:S02]  /*0250*/  @P2 LDG.E.EL R20, desc[UR4][R18.64+-0x8] ;  /* 0xfffff80412142981 */ /* 0x000ee4000c2e1900 */
[----:B------:R-:W-:-:S02]  /*0260*/  IMAD R16, R17, 0x10, R6 ;  /* 0x0000001011107824 */ /* 0x000fc400078e0206 */
[----:B------:R-:W5:Y:S01]  /*0270*/  LDC.64 R6, c[0x0][0x238] ;  /* 0x00008e00ff067b82 */ /* 0x000f620000000a00 */
[----:B------:R-:W-:Y:S02]  /*0280*/  IMAD R9, R9, 0x20, R8 ;  /* 0x0000002009097824 */ /* 0x000fe400078e0208 */
[----:B------:R-:W-:Y:S02]  /*0290*/  VIADD R23, R16, 0xffffffe0 ;  /* 0xffffffe010177836 */ /* 0x000fe40000000000 */
[----:B------:R-:W-:Y:S02]  /*02a0*/  IMAD.MOV.U32 R16, RZ, RZ, RZ ;  /* 0x000000ffff107224 */ /* 0x000fe400078e00ff */
[----:B----4-:R-:W-:Y:S02]  /*02b0*/  IMAD.WIDE R22, R23, 0x4, R2 ;  /* 0x0000000417167825 */ /* 0x010fe400078e0202 */
[----:B------:R-:W4:Y:S02]  /*02c0*/  LDC.64 R2, c[0x0][0x240] ;  /* 0x00009000ff027b82 */ /* 0x000f240000000a00 */
[----:B------:R5:W3:Y:S01]  /*02d0*/  @P2 LDG.E.EL R16, desc[UR4][R18.64+-0x8] ;  /* 0xfffff80412102981 */ /* 0x000ae2000c2e1900 */
[----:B0-----:R-:W-:-:S03]  /*02e0*/  IMAD.WIDE R14, R17, 0x4, R14 ;  /* 0x00000004110e7825 */ /* 0x001fc600078e020e */
[----:B------:R-:W3:Y:S01]  /*02f0*/  @P2 LDG.E.64 R4, desc[UR4][R22.64] ;  /* 0x0000000416042981 */ /* 0x000ee2000c1e1b00 */
[----:B------:R-:W-:Y:S01]  /*0300*/  CS2R R24, SRZ ;  /* 0x0000000000187805 */ /* 0x000fe2000001ff00 */
[----:B-1----:R-:W-:Y:S01]  /*0310*/  IMAD.WIDE R10, R9, 0x4, R10 ;  /* 0x00000004090a7825 */ /* 0x002fe200078e020a */
[----:B------:R-:W-:-:S04]  /*0320*/  CS2R R8, SRZ ;  /* 0x0000000000087805 */ /* 0x000fc8000001ff00 */
[----:B------:R-:W3:Y:S01]  /*0330*/  @P2 LDG.E.EL R25, desc[UR4][R14.64+-0x8] ;  /* 0xfffff8040e192981 */ /* 0x000ee2000c2e1900 */
[----:B-----5:R-:W-:Y:S01]  /*0340*/  IMAD.WIDE R6, R17, 0x4, R6 ;  /* 0x0000000411067825 */ /* 0x020fe200078e0206 */
[----:B------:R-:W-:Y:S02]  /*0350*/  MOV R17, RZ ;  /* 0x000000ff00117202 */ /* 0x000fe40000000f00 */
[----:B------:R-:W-:Y:S01]  /*0360*/  CS2R R18, SRZ ;  /* 0x0000000000127805 */ /* 0x000fe2000001ff00 */
[----:B------:R-:W5:Y:S04]  /*0370*/  @P3 LDG.E.64 R8, desc[UR4][R10.64] ;  /* 0x000000040a083981 */ /* 0x000f68000c1e1b00 */
[----:B------:R-:W5:Y:S04]  /*0380*/  @P2 LDG.E.EL R17, desc[UR4][R14.64+-0x8] ;  /* 0xfffff8040e112981 */ /* 0x000f68000c2e1900 */
[----:B------:R-:W5:Y:S04]  /*0390*/  @P2 LDG.E.EL R24, desc[UR4][R6.64+-0x8] ;  /* 0xfffff80406182981 */ /* 0x000f68000c2e1900 */
[----:B------:R0:W5:Y:S01]  /*03a0*/  @P2 LDG.E.EL R21, desc[UR4][R6.64+-0x8] ;  /* 0xfffff80406152981 */ /* 0x000162000c2e1900 */
[----:B----4-:R-:W-:-:S05]  /*03b0*/  IMAD.WIDE R2, R13, 0x4, R2 ;  /* 0x000000040d027825 */ /* 0x010fca00078e0202 */
[----:B------:R1:W4:Y:S01]  /*03c0*/  @!P0 LDG.E.64 R18, desc[UR4][R2.64] ;  /* 0x0000000402128981 */ /* 0x000322000c1e1b00 */
[----:B0-----:R-:W-:Y:S01]  /*03d0*/  IMAD.MOV.U32 R6, RZ, RZ, 0x3e800000 ;  /* 0x3e800000ff067424 */ /* 0x001fe200078e00ff */
[----:B-1----:R-:W0:Y:S02]  /*03e0*/  LDC.64 R2, c[0x0][0x248] ;  /* 0x00009200ff027b82 */ /* 0x002e240000000a00 */
[----:B0-----:R-:W-:Y:S01]  /*03f0*/  IMAD.WIDE R2, R13, 0x4, R2 ;  /* 0x000000040d027825 */ /* 0x001fe200078e0202 */
[----:B--2---:R-:W-:-:S05]  /*0400*/  SEL R0, R0, RZ, P2 ;  /* 0x000000ff00007207 */ /* 0x004fca0001000000 */
[----:B------:R-:W-:Y:S01]  /*0410*/  FADD R0, R0, 9.9999997473787516356e-06 ;  /* 0x3727c5ac00007421 */ /* 0x000fe20000000000 */
[----:B------:R-:W-:-:S03]  /*0420*/  SEL R12, R12, RZ, P2 ;  /* 0x000000ff0c0c7207 */ /* 0x000fc60001000000 */
[----:B------:R-:W0:Y:S02]  /*0430*/  MUFU.SQRT R10, R0 ;  /* 0x00000000000a7308 */ /* 0x000e240000002000 */
[----:B------:R-:W-:-:S06]  /*0440*/  FADD R12, R12, 9.9999997473787516356e-06 ;  /* 0x3727c5ac0c0c7421 */ /* 0x000fcc0000000000 */
[----:B------:R-:W1:Y:S01]  /*0450*/  MUFU.SQRT R11, R12 ;  /* 0x0000000c000b7308 */ /* 0x000e620000002000 */
[C---:B0-----:R-:W-:Y:S02]  /*0460*/  FSETP.GT.AND P6, PT, R10.reuse, 8.50705917302346158658e+37, PT ;  /* 0x7e8000000a00780b */ /* 0x041fe40003fc4000 */
[----:B------:R-:W-:Y:S02]  /*0470*/  FSETP.GEU.AND P4, PT, R10, 1.175494350822287508e-38, PT ;  /* 0x008000000a00780b */ /* 0x000fe40003f8e000 */
[----:B------:R-:W-:Y:S02]  /*0480*/  FSEL R7, R6, 1, P6 ;  /* 0x3f80000006077808 */ /* 0x000fe40003000000 */
[----:B-1----:R-:W-:-:S07]  /*0490*/  FSETP.GT.AND P5, PT, R11, 8.50705917302346158658e+37, PT ;  /* 0x7e8000000b00780b */ /* 0x002fce0003fa4000 */
[----:B------:R-:W-:Y:S01]  /*04a0*/  @P6 FMUL R10, R10, 0.25 ;  /* 0x3e8000000a0a6820 */ /* 0x000fe20000400000 */
[----:B------:R-:W-:-:S03]  /*04b0*/  FSETP.GEU.AND P6, PT, R11, 1.175494350822287508e-38, PT ;  /* 0x008000000b00780b */ /* 0x000fc60003fce000 */
[----:B------:R-:W-:Y:S02]  /*04c0*/  @!P4 FMUL R10, R10, 16777216 ;  /* 0x4b8000000a0ac820 */ /* 0x000fe40000400000 */
[----:B------:R-:W-:-:S08]  /*04d0*/  @P5 FMUL R11, R11, 0.25 ;  /* 0x3e8000000b0b5820 */ /* 0x000fd00000400000 */
[----:B------:R-:W-:Y:S01]  /*04e0*/  @!P6 FMUL R11, R11, 16777216 ;  /* 0x4b8000000b0be820 */ /* 0x000fe20000400000 */
[----:B------:R-:W0:Y:S01]  /*04f0*/  MUFU.RCP R10, R10 ;  /* 0x0000000a000a7308 */ /* 0x000e220000001000 */
[----:B------:R-:W-:-:S07]  /*0500*/  FSEL R6, R6, 1, P5 ;  /* 0x3f80000006067808 */ /* 0x000fce0002800000 */
[----:B------:R-:W1:Y:S01]  /*0510*/  MUFU.RCP R11, R11 ;  /* 0x0000000b000b7308 */ /* 0x000e620000001000 */
[----:B---3--:R-:W-:Y:S02]  /*0520*/  SEL R0, R4, RZ, P2 ;  /* 0x000000ff04007207 */ /* 0x008fe40001000000 */
[----:B------:R-:W-:Y:S01]  /*0530*/  SEL R4, R5, RZ, P2 ;  /* 0x000000ff05047207 */ /* 0x000fe20001000000 */
[----:B------:R-:W-:Y:S01]  /*0540*/  @!P4 FMUL R7, R7, 16777216 ;  /* 0x4b8000000707c820 */ /* 0x000fe20000400000 */
[----:B------:R-:W-:Y:S01]  /*0550*/  SEL R15, R16, RZ, P2 ;  /* 0x000000ff100f7207 */ /* 0x000fe20001000000 */
[----:B------:R-:W-:Y:S01]  /*0560*/  @!P6 FMUL R6, R6, 16777216 ;  /* 0x4b8000000606e820 */ /* 0x000fe20000400000 */
[----:B------:R-:W-:Y:S01]  /*0570*/  SEL R5, R20, RZ, P2 ;  /* 0x000000ff14057207 */ /* 0x000fe20001000000 */
[----:B0-----:R-:W-:Y:S02]  /*0580*/  FMUL R7, R10, R7 ;  /* 0x000000070a077220 */ /* 0x001fe40000400000 */
[----:B------:R-:W-:-:S02]  /*0590*/  FADD R0, R0, -R15 ;  /* 0x8000000f00007221 */ /* 0x000fc40000000000 */
[----:B------:R-:W-:Y:S01]  /*05a0*/  FADD R4, R4, -R5 ;  /* 0x8000000504047221 */ /* 0x000fe20000000000 */
[----:B-1----:R-:W-:Y:S01]  /*05b0*/  FMUL R11, R11, R6 ;  /* 0x000000060b0b7220 */ /* 0x002fe20000400000 */
[----:B-----5:R-:W-:Y:S01]  /*05c0*/  SEL R6, R17, RZ, P2 ;  /* 0x000000ff11067207 */ /* 0x020fe20001000000 */
[----:B------:R-:W-:Y:S01]  /*05d0*/  FMUL R7, R0, R7 ;  /* 0x0000000700077220 */ /* 0x000fe20000400000 */
[----:B------:R-:W-:Y:S01]  /*05e0*/  SEL R25, R25, RZ, P2 ;  /* 0x000000ff19197207 */ /* 0x000fe20001000000 */
[----:B------:R-:W-:Y:S01]  /*05f0*/  FMUL R4, R4, R11 ;  /* 0x0000000b04047220 */ /* 0x000fe20000400000 */
[----:B------:R-:W-:Y:S02]  /*0600*/  SEL R24, R24, RZ, P2 ;  /* 0x000000ff18187207 */ /* 0x000fe40001000000 */
[----:B------:R-:W-:Y:S02]  /*0610*/  SEL R21, R21, RZ, P2 ;  /* 0x000000ff15157207 */ /* 0x000fe40001000000 */
[----:B------:R-:W-:Y:S01]  /*0620*/  SEL R5, R8, RZ, P3 ;  /* 0x000000ff08057207 */ /* 0x000fe20001800000 */
[----:B------:R-:W-:Y:S01]  /*0630*/  @P1 FFMA R5, R7, R6, R24 ;  /* 0x0000000607051223 */ /* 0x000fe20000000018 */
[----:B------:R-:W-:Y:S01]  /*0640*/  SEL R0, R9, RZ, P3 ;  /* 0x000000ff09007207 */ /* 0x000fe20001800000 */
[----:B------:R-:W-:-:S02]  /*0650*/  @P1 FFMA R0, R4, R25, R21 ;  /* 0x0000001904001223 */ /* 0x000fc40000000015 */
[----:B----4-:R-:W-:Y:S02]  /*0660*/  FADD R18, R5, R18 ;  /* 0x0000001205127221 */ /* 0x010fe40000000000 */
[----:B------:R-:W-:Y:S01]  /*0670*/  FADD R19, R0, R19 ;  /* 0x0000001300137221 */ /* 0x000fe20000000000 */
[----:B------:R-:W-:Y:S06]  /*0680*/  @P0 EXIT ;  /* 0x000000000000094d */ /* 0x000fec0003800000 */
[----:B------:R-:W-:Y:S01]  /*0690*/  STG.E.64 desc[UR4][R2.64], R18 ;  /* 0x0000001202007986 */ /* 0x000fe2000c101b04 */
[----:B------:R-:W-:Y:S05]  /*06a0*/  EXIT ;  /* 0x000000000000794d */ /* 0x000fea0003800000 */
.L_x_0:
[----:B------:R-:W-:-:S00]  /*06b0*/  BRA `(.L_x_0) ;  /* 0xfffffffc00fc7947 */ /* 0x000fc0000383ffff */
[----:B------:R-:W-:-:S00]  /*06c0*/  NOP ;  /* 0x0000000000007918 */ /* 0x000fc00000000000 */
        /* <DEDUP_REMOVED lines=11> */
.L_x_1:


//--------------------- .nv.global.init           --------------------------
	.section	.nv.global.init,"aw",@progbits
.nv.global.init:
	.type		_$_str,@object
	.size		_$_str,(_$_str_$_2 - _$_str)
_$_str:
        /*0000*/ 	.byte	0x5f, 0x5f, 0x43, 0x55, 0x44, 0x41, 0x5f, 0x46, 0x54, 0x5a, 0x00
	.type		_$_str_$_2,@object
	.size		_$_str_$_2,(.L_1 - _$_str_$_2)
_$_str_$_2:
        /*000b*/ 	.byte	0x5f, 0x5f, 0x43, 0x55, 0x44, 0x41, 0x5f, 0x50, 0x52, 0x45, 0x43, 0x5f, 0x53, 0x51, 0x52, 0x54
        /*001b*/ 	.byte	0x00
.L_1:


//--------------------- .nv.constant0.triton_poi_fused_add_cat_4 --------------------------
	.section	.nv.constant0.triton_poi_fused_add_cat_4,"a",@progbits
	.sectionflags	@""
	.align	4
.nv.constant0.triton_poi_fused_add_cat_4:
	.zero		596
